	.headerflags	@"EF_CUDA_TEXMODE_UNIFIED EF_CUDA_64BIT_ADDRESS EF_CUDA_ACCELERATORS EF_CUDA_SM90 EF_CUDA_VIRTUAL_SM(EF_CUDA_SM90)"
	.elftype	@"ET_EXEC"


//--------------------- .nv.info                  --------------------------
	.section	.nv.info,"",@"SHT_CUDA_INFO"
	.align	4


	//----- nvinfo : EIATTR_REGCOUNT
	.align		4
        /*0000*/ 	.byte	0x04, 0x2f
        /*0002*/ 	.short	(.L_3 - .L_2)
	.align		4
.L_2:
        /*0004*/ 	.word	index@(triton_poi_fused__native_batch_norm_legit_no_training_add_relu_16)
        /*0008*/ 	.word	0x0000001e


	//----- nvinfo : EIATTR_MIN_STACK_SIZE
	.align		4
.L_3:
        /*000c*/ 	.byte	0x04, 0x12
        /*000e*/ 	.short	(.L_5 - .L_4)
	.align		4
.L_4:
        /*0010*/ 	.word	index@(triton_poi_fused__native_batch_norm_legit_no_training_add_relu_16)
        /*0014*/ 	.word	0x00000000


	//----- nvinfo : EIATTR_FRAME_SIZE
	.align		4
.L_5:
        /*0018*/ 	.byte	0x04, 0x11
        /*001a*/ 	.short	(.L_7 - .L_6)
	.align		4
.L_6:
        /*001c*/ 	.word	index@(triton_poi_fused__native_batch_norm_legit_no_training_add_relu_16)
        /*0020*/ 	.word	0x00000000


	//----- nvinfo : EIATTR_MIN_STACK_SIZE
	.align		4
.L_7:
        /*0024*/ 	.byte	0x04, 0x12
        /*0026*/ 	.short	(.L_9 - .L_8)
	.align		4
.L_8:
        /*0028*/ 	.word	index@(triton_poi_fused__native_batch_norm_legit_no_training_add_relu_16)
        /*002c*/ 	.word	0x00000000
.L_9:


//--------------------- .nv.info.triton_poi_fused__native_batch_norm_legit_no_training_add_relu_16 --------------------------
	.section	.nv.info.triton_poi_fused__native_batch_norm_legit_no_training_add_relu_16,"",@"SHT_CUDA_INFO"
	.sectionflags	@""
	.align	4


	//----- nvinfo : EIATTR_CUDA_API_VERSION
	.align		4
        /*0000*/ 	.byte	0x04, 0x37
        /*0002*/ 	.short	(.L_11 - .L_10)
.L_10:
        /*0004*/ 	.word	0x0000007c


	//----- nvinfo : EIATTR_KPARAM_INFO
	.align		4
.L_11:
        /*0008*/ 	.byte	0x04, 0x17
        /*000a*/ 	.short	(.L_13 - .L_12)
.L_12:
        /*000c*/ 	.word	0x00000000
        /*0010*/ 	.short	0x0008
        /*0012*/ 	.short	0x003c
        /*0014*/ 	.byte	0x00, 0xf0, 0x11, 0x00


	//----- nvinfo : EIATTR_KPARAM_INFO
	.align		4
.L_13:
        /*0018*/ 	.byte	0x04, 0x17
        /*001a*/ 	.short	(.L_15 - .L_14)
.L_14:
        /*001c*/ 	.word	0x00000000
        /*0020*/ 	.short	0x0007
        /*0022*/ 	.short	0x0038
        /*0024*/ 	.byte	0x00, 0xf0, 0x11, 0x00


	//----- nvinfo : EIATTR_KPARAM_INFO
	.align		4
.L_15:
        /*0028*/ 	.byte	0x04, 0x17
        /*002a*/ 	.short	(.L_17 - .L_16)
.L_16:
        /*002c*/ 	.word	0x00000000
        /*0030*/ 	.short	0x0006
        /*0032*/ 	.short	0x0030
        /*0034*/ 	.byte	0x00, 0xf4, 0x21, 0x00


	//----- nvinfo : EIATTR_KPARAM_INFO
	.align		4
.L_17:
        /*0038*/ 	.byte	0x04, 0x17
        /*003a*/ 	.short	(.L_19 - .L_18)
.L_18:
        /*003c*/ 	.word	0x00000000
        /*0040*/ 	.short	0x0005
        /*0042*/ 	.short	0x0028
        /*0044*/ 	.byte	0x00, 0xf4, 0x21, 0x00


	//----- nvinfo : EIATTR_KPARAM_INFO
	.align		4
.L_19:
        /*0048*/ 	.byte	0x04, 0x17
        /*004a*/ 	.short	(.L_21 - .L_20)
.L_20:
        /*004c*/ 	.word	0x00000000
        /*0050*/ 	.short	0x0004
        /*0052*/ 	.short	0x0020
        /*0054*/ 	.byte	0x00, 0xf4, 0x21, 0x00


	//----- nvinfo : EIATTR_KPARAM_INFO
	.align		4
.L_21:
        /*0058*/ 	.byte	0x04, 0x17
        /*005a*/ 	.short	(.L_23 - .L_22)
.L_22:
        /*005c*/ 	.word	0x00000000
        /*0060*/ 	.short	0x0003
        /*0062*/ 	.short	0x0018
        /*0064*/ 	.byte	0x00, 0xf4, 0x21, 0x00


	//----- nvinfo : EIATTR_KPARAM_INFO
	.align		4
.L_23:
        /*0068*/ 	.byte	0x04, 0x17
        /*006a*/ 	.short	(.L_25 - .L_24)
.L_24:
        /*006c*/ 	.word	0x00000000
        /*0070*/ 	.short	0x0002
        /*0072*/ 	.short	0x0010
        /*0074*/ 	.byte	0x00, 0xf4, 0x21, 0x00


	//----- nvinfo : EIATTR_KPARAM_INFO
	.align		4
.L_25:
        /*0078*/ 	.byte	0x04, 0x17
        /*007a*/ 	.short	(.L_27 - .L_26)
.L_26:
        /*007c*/ 	.word	0x00000000
        /*0080*/ 	.short	0x0001
        /*0082*/ 	.short	0x0008
        /*0084*/ 	.byte	0x00, 0xf4, 0x21, 0x00


	//----- nvinfo : EIATTR_KPARAM_INFO
	.align		4
.L_27:
        /*0088*/ 	.byte	0x04, 0x17
        /*008a*/ 	.short	(.L_29 - .L_28)
.L_28:
        /*008c*/ 	.word	0x00000000
        /*0090*/ 	.short	0x0000
        /*0092*/ 	.short	0x0000
        /*0094*/ 	.byte	0x00, 0xf4, 0x21, 0x00


	//----- nvinfo : EIATTR_SPARSE_MMA_MASK
	.align		4
.L_29:
        /*0098*/ 	.byte	0x03, 0x50
        /*009a*/ 	.short	0x0000


	//----- nvinfo : EIATTR_MAXREG_COUNT
	.align		4
        /*009c*/ 	.byte	0x03, 0x1b
        /*009e*/ 	.short	0x00ff


	//----- nvinfo : EIATTR_EXIT_INSTR_OFFSETS
	.align		4
        /*00a0*/ 	.byte	0x04, 0x1c
        /*00a2*/ 	.short	(.L_31 - .L_30)


	//   ....[0]....
.L_30:
        /*00a4*/ 	.word	0x000005c0


	//   ....[1]....
        /*00a8*/ 	.word	0x00000610


	//----- nvinfo : EIATTR_REQNTID
	.align		4
.L_31:
        /*00ac*/ 	.byte	0x04, 0x10
        /*00ae*/ 	.short	(.L_33 - .L_32)
.L_32:
        /*00b0*/ 	.word	0x00000080
        /*00b4*/ 	.word	0x00000001
        /*00b8*/ 	.word	0x00000001


	//----- nvinfo : EIATTR_CBANK_PARAM_SIZE
	.align		4
.L_33:
        /*00bc*/ 	.byte	0x03, 0x19
        /*00be*/ 	.short	0x0040


	//----- nvinfo : EIATTR_PARAM_CBANK
	.align		4
        /*00c0*/ 	.byte	0x04, 0x0a
        /*00c2*/ 	.short	(.L_35 - .L_34)
	.align		4
.L_34:
        /*00c4*/ 	.word	index@(.nv.constant0.triton_poi_fused__native_batch_norm_legit_no_training_add_relu_16)
        /*00c8*/ 	.short	0x0210
        /*00ca*/ 	.short	0x0040


	//----- nvinfo : EIATTR_SW_WAR
	.align		4
.L_35:
        /*00cc*/ 	.byte	0x04, 0x36
        /*00ce*/ 	.short	(.L_37 - .L_36)
.L_36:
        /*00d0*/ 	.word	0x00000008
.L_37:


//--------------------- .nv.callgraph             --------------------------
	.section	.nv.callgraph,"",@"SHT_CUDA_CALLGRAPH"
	.align	4
	.sectionentsize	8
	.align		4
        /*0000*/ 	.word	0x00000000
	.align		4
        /*0004*/ 	.word	0xffffffff
	.align		4
        /*0008*/ 	.word	0x00000000
	.align		4
        /*000c*/ 	.word	0xfffffffe
	.align		4
        /*0010*/ 	.word	0x00000000
	.align		4
        /*0014*/ 	.word	0xfffffffd
	.align		4
        /*0018*/ 	.word	0x00000000
	.align		4
        /*001c*/ 	.word	0xfffffffc


//--------------------- .nv.constant4             --------------------------
	.section	.nv.constant4,"a",@progbits
	.align	8
	.align		8
.nv.constant4:
        /*0000*/ 	.dword	_$_str
	.align		8
        /*0008*/ 	.dword	_$_str_$_2


//--------------------- .text.triton_poi_fused__native_batch_norm_legit_no_training_add_relu_16 --------------------------
	.section	.text.triton_poi_fused__native_batch_norm_legit_no_training_add_relu_16,"ax",@progbits
	.sectionflags	@"SHF_BARRIERS=1"
	.align	128
        .global         triton_poi_fused__native_batch_norm_legit_no_training_add_relu_16
        .type           triton_poi_fused__native_batch_norm_legit_no_training_add_relu_16,@function
        .size           triton_poi_fused__native_batch_norm_legit_no_training_add_relu_16,(.L_x_1 - triton_poi_fused__native_batch_norm_legit_no_training_add_relu_16)
        .other          triton_poi_fused__native_batch_norm_legit_no_training_add_relu_16,@"STO_CUDA_ENTRY STV_DEFAULT"
triton_poi_fused__native_batch_norm_legit_no_training_add_relu_16:
.text.triton_poi_fused__native_batch_norm_legit_no_training_add_relu_16:
[----:B------:R-:W0:Y:S01]  /*0000*/  LDC R1, c[0x0][0x28] ;  /* 0x00000a00ff017b82 */ /* 0x000e220000000800 */
[----:B------:R-:W1:Y:S07]  /*0010*/  S2R R0, SR_TID.X ;  /* 0x0000000000007919 */ /* 0x000e6e0000002100 */
[----:B------:R-:W2:Y:S01]  /*0020*/  LDC.64 R8, c[0x0][0x220] ;  /* 0x00008800ff087b82 */ /* 0x000ea20000000a00 */
[----:B------:R-:W-:Y:S01]  /*0030*/  CS2R R2, SRZ ;  /* 0x0000000000027805 */ /* 0x000fe2000001ff00 */
[----:B------:R-:W-:Y:S01]  /*0040*/  ULDC.64 UR6, c[0x0][0x208] ;  /* 0x0000820000067ab9 */ /* 0x000fe20000000a00 */
[----:B------:R-:W3:Y:S01]  /*0050*/  S2R R18, SR_CTAID.X ;  /* 0x0000000000127919 */ /* 0x000ee20000002500 */
[----:B------:R-:W4:Y:S04]  /*0060*/  S2R R20, SR_CTAID.Y ;  /* 0x0000000000147919 */ /* 0x000f280000002600 */
[----:B------:R-:W5:Y:S08]  /*0070*/  LDC.64 R10, c[0x0][0x210] ;  /* 0x00008400ff0a7b82 */ /* 0x000f700000000a00 */
[----:B------:R-:W5:Y:S08]  /*0080*/  LDC.64 R12, c[0x0][0x218] ;  /* 0x00008600ff0c7b82 */ /* 0x000f700000000a00 */
[----:B------:R-:W5:Y:S01]  /*0090*/  LDC.64 R14, c[0x0][0x228] ;  /* 0x00008a00ff0e7b82 */ /* 0x000f620000000a00 */
[----:B-1----:R-:W-:-:S07]  /*00a0*/  IMAD.SHL.U32 R19, R0, 0x2, RZ ;  /* 0x0000000200137824 */ /* 0x002fce00078e00ff */
[----:B------:R-:W1:Y:S01]  /*00b0*/  LDC.64 R16, c[0x0][0x230] ;  /* 0x00008c00ff107b82 */ /* 0x000e620000000a00 */
[----:B------:R-:W-:-:S04]  /*00c0*/  LOP3.LUT R19, R19, 0xfe, RZ, 0xc0, !PT ;  /* 0x000000fe13137812 */ /* 0x000fc800078ec0ff */
[----:B---3--:R-:W-:-:S03]  /*00d0*/  PRMT R23, R19, 0x6540, R18 ;  /* 0x0000654013177816 */ /* 0x008fc60000000012 */
[----:B------:R-:W3:Y:S01]  /*00e0*/  LDC.64 R4, c[0x0][0x238] ;  /* 0x00008e00ff047b82 */ /* 0x000ee20000000a00 */
[C---:B------:R-:W-:Y:S01]  /*00f0*/  ISETP.GE.AND P2, PT, R23.reuse, 0x100, PT ;  /* 0x000001001700780c */ /* 0x040fe20003f46270 */
[----:B--2---:R-:W-:-:S12]  /*0100*/  IMAD.WIDE R8, R23, 0x4, R8 ;  /* 0x0000000417087825 */ /* 0x004fd800078e0208 */
[----:B------:R2:W3:Y:S01]  /*0110*/  @!P2 LDG.E.EL.64 R2, desc[UR6][R8.64] ;  /* 0x000000060802a981 */ /* 0x0004e2000c2e1b00 */
[C---:B----4-:R-:W-:Y:S01]  /*0120*/  ISETP.GE.AND P0, PT, R20.reuse, 0x40, PT ;  /* 0x000000401400780c */ /* 0x050fe20003f06270 */
[----:B------:R-:W-:Y:S01]  /*0130*/  IMAD R21, R20, 0x100, R23 ;  /* 0x0000010014157824 */ /* 0x000fe200078e0217 */
[----:B------:R-:W-:Y:S01]  /*0140*/  CS2R R6, SRZ ;  /* 0x0000000000067805 */ /* 0x000fe2000001ff00 */
[C---:B0----5:R-:W-:Y:S01]  /*0150*/  IMAD.WIDE R12, R23.reuse, 0x4, R12 ;  /* 0x00000004170c7825 */ /* 0x061fe200078e020c */
[----:B------:R-:W-:-:S03]  /*0160*/  ISETP.LT.AND P1, PT, R23, 0x100, !P0 ;  /* 0x000001001700780c */ /* 0x000fc60004721270 */
[----:B------:R-:W-:Y:S01]  /*0170*/  IMAD.WIDE R10, R21, 0x4, R10 ;  /* 0x00000004150a7825 */ /* 0x000fe200078e020a */
[----:B--2---:R-:W-:Y:S02]  /*0180*/  CS2R R8, SRZ ;  /* 0x0000000000087805 */ /* 0x004fe4000001ff00 */
[----:B------:R-:W-:Y:S01]  /*0190*/  CS2R R24, SRZ ;  /* 0x0000000000187805 */ /* 0x000fe2000001ff00 */
[----:B------:R-:W-:-:S03]  /*01a0*/  IMAD.WIDE R14, R23, 0x4, R14 ;  /* 0x00000004170e7825 */ /* 0x000fc600078e020e */
[----:B------:R-:W2:Y:S01]  /*01b0*/  @!P2 LDG.E.EL.64 R8, desc[UR6][R12.64] ;  /* 0x000000060c08a981 */ /* 0x000ea2000c2e1b00 */
[----:B-1----:R-:W-:Y:S01]  /*01c0*/  IMAD.WIDE R16, R23, 0x4, R16 ;  /* 0x0000000417107825 */ /* 0x002fe200078e0210 */
[----:B------:R-:W-:Y:S02]  /*01d0*/  CS2R R22, SRZ ;  /* 0x0000000000167805 */ /* 0x000fe4000001ff00 */
[----:B------:R0:W2:Y:S01]  /*01e0*/  @P1 LDG.E.EL.64 R6, desc[UR6][R10.64] ;  /* 0x000000060a061981 */ /* 0x0000a2000c2e1b00 */
[----:B---3--:R-:W-:Y:S01]  /*01f0*/  IMAD.WIDE R26, R21, 0x4, R4 ;  /* 0x00000004151a7825 */ /* 0x008fe200078e0204 */
[----:B------:R-:W-:Y:S02]  /*0200*/  CS2R R4, SRZ ;  /* 0x0000000000047805 */ /* 0x000fe4000001ff00 */
[----:B------:R-:W3:Y:S04]  /*0210*/  @!P2 LDG.E.EL.64 R24, desc[UR6][R14.64] ;  /* 0x000000060e18a981 */ /* 0x000ee8000c2e1b00 */
[----:B------:R-:W3:Y:S04]  /*0220*/  @!P2 LDG.E.EL.64 R22, desc[UR6][R16.64] ;  /* 0x000000061016a981 */ /* 0x000ee8000c2e1b00 */
[----:B------:R-:W4:Y:S01]  /*0230*/  @P1 LDG.E.EL.64 R4, desc[UR6][R26.64] ;  /* 0x000000061a041981 */ /* 0x000f22000c2e1b00 */
[----:B------:R-:W1:Y:S01]  /*0240*/  S2UR UR5, SR_CgaCtaId ;  /* 0x00000000000579c3 */ /* 0x000e620000008800 */
[----:B------:R-:W-:-:S02]  /*0250*/  UMOV UR4, 0x400 ;  /* 0x0000040000047882 */ /* 0x000fc40000000000 */
[----:B-1----:R-:W-:-:S06]  /*0260*/  UPRMT UR4, UR5, 0x654, UR4 ;  /* 0x0000065405047896 */ /* 0x002fcc0008000004 */
[----:B------:R-:W-:Y:S01]  /*0270*/  LEA R19, R19, UR4, 0x2 ;  /* 0x0000000413137c11 */ /* 0x000fe2000f8e10ff */
[----:B------:R-:W-:Y:S01]  /*0280*/  FADD R2, R2, 9.9999997473787516356e-06 ;  /* 0x3727c5ac02027421 */ /* 0x000fe20000000000 */
[----:B------:R-:W-:-:S03]  /*0290*/  FADD R3, R3, 9.9999997473787516356e-06 ;  /* 0x3727c5ac03037421 */ /* 0x000fc60000000000 */
[----:B0-----:R-:W0:Y:S08]  /*02a0*/  MUFU.SQRT R10, R2 ;  /* 0x00000002000a7308 */ /* 0x001e300000002000 */
[----:B------:R-:W1:Y:S01]  /*02b0*/  MUFU.SQRT R11, R3 ;  /* 0x00000003000b7308 */ /* 0x000e620000002000 */
[C---:B0-----:R-:W-:Y:S02]  /*02c0*/  FSETP.GT.AND P1, PT, R10.reuse, 8.50705917302346158658e+37, PT ;  /* 0x7e8000000a00780b */ /* 0x041fe40003f24000 */
[----:B------:R-:W-:-:S02]  /*02d0*/  FSETP.GEU.AND P3, PT, R10, 1.175494350822287508e-38, PT ;  /* 0x008000000a00780b */ /* 0x000fc40003f6e000 */
[C---:B-1----:R-:W-:Y:S02]  /*02e0*/  FSETP.GT.AND P2, PT, R11.reuse, 8.50705917302346158658e+37, PT ;  /* 0x7e8000000b00780b */ /* 0x042fe40003f44000 */
[----:B------:R-:W-:-:S07]  /*02f0*/  FSETP.GEU.AND P4, PT, R11, 1.175494350822287508e-38, PT ;  /* 0x008000000b00780b */ /* 0x000fce0003f8e000 */
[----:B------:R-:W-:-:S04]  /*0300*/  @P1 FMUL R10, R10, 0.25 ;  /* 0x3e8000000a0a1820 */ /* 0x000fc80000400000 */
[----:B------:R-:W-:Y:S01]  /*0310*/  @!P3 FMUL R10, R10, 16777216 ;  /* 0x4b8000000a0ab820 */ /* 0x000fe20000400000 */
[----:B------:R-:W-:-:S04]  /*0320*/  @P2 FMUL R11, R11, 0.25 ;  /* 0x3e8000000b0b2820 */ /* 0x000fc80000400000 */
[----:B------:R-:W-:Y:S01]  /*0330*/  @!P4 FMUL R11, R11, 16777216 ;  /* 0x4b8000000b0bc820 */ /* 0x000fe20000400000 */
[----:B------:R-:W0:Y:S01]  /*0340*/  MUFU.RCP R10, R10 ;  /* 0x0000000a000a7308 */ /* 0x000e220000001000 */
[----:B------:R-:W-:-:S07]  /*0350*/  IMAD.MOV.U32 R2, RZ, RZ, 0x3e800000 ;  /* 0x3e800000ff027424 */ /* 0x000fce00078e00ff */
[----:B------:R-:W1:Y:S01]  /*0360*/  MUFU.RCP R11, R11 ;  /* 0x0000000b000b7308 */ /* 0x000e620000001000 */
[C---:B------:R-:W-:Y:S02]  /*0370*/  FSEL R3, R2.reuse, 1, P1 ;  /* 0x3f80000002037808 */ /* 0x040fe40000800000 */
[----:B------:R-:W-:-:S03]  /*0380*/  FSEL R2, R2, 1, P2 ;  /* 0x3f80000002027808 */ /* 0x000fc60001000000 */
[----:B------:R-:W-:Y:S01]  /*0390*/  @!P3 FMUL R3, R3, 16777216 ;  /* 0x4b8000000303b820 */ /* 0x000fe20000400000 */
[----:B--2---:R-:W-:Y:S01]  /*03a0*/  FADD R6, -R8, R6 ;  /* 0x0000000608067221 */ /* 0x004fe20000000100 */
[----:B------:R-:W-:Y:S02]  /*03b0*/  @!P4 FMUL R2, R2, 16777216 ;  /* 0x4b8000000202c820 */ /* 0x000fe40000400000 */
[----:B0-----:R-:W-:Y:S01]  /*03c0*/  FMUL R3, R10, R3 ;  /* 0x000000030a037220 */ /* 0x001fe20000400000 */
[----:B------:R-:W-:-:S03]  /*03d0*/  FADD R7, -R9, R7 ;  /* 0x0000000709077221 */ /* 0x000fc60000000100 */
[----:B------:R-:W-:Y:S01]  /*03e0*/  FMUL R3, R6, R3 ;  /* 0x0000000306037220 */ /* 0x000fe20000400000 */
[----:B-1----:R-:W-:-:S03]  /*03f0*/  FMUL R2, R11, R2 ;  /* 0x000000020b027220 */ /* 0x002fc60000400000 */
[----:B---3--:R-:W-:Y:S01]  /*0400*/  FFMA R3, R3, R24, R22 ;  /* 0x0000001803037223 */ /* 0x008fe20000000016 */
[----:B------:R-:W-:-:S04]  /*0410*/  FMUL R2, R7, R2 ;  /* 0x0000000207027220 */ /* 0x000fc80000400000 */
[----:B------:R-:W-:Y:S01]  /*0420*/  FFMA R2, R2, R25, R23 ;  /* 0x0000001902027223 */ /* 0x000fe20000000017 */
[C---:B----4-:R-:W-:Y:S01]  /*0430*/  FSETP.GEU.AND P1, PT, R3.reuse, -R4, PT ;  /* 0x800000040300720b */ /* 0x050fe20003f2e000 */
[----:B------:R-:W-:Y:S02]  /*0440*/  FADD R3, R3, R4 ;  /* 0x0000000403037221 */ /* 0x000fe40000000000 */
[C---:B------:R-:W-:Y:S01]  /*0450*/  FADD R4, R2.reuse, R5 ;  /* 0x0000000502047221 */ /* 0x040fe20000000000 */
[----:B------:R-:W-:Y:S02]  /*0460*/  FSETP.GEU.AND P2, PT, R2, -R5, PT ;  /* 0x800000050200720b */ /* 0x000fe40003f4e000 */
[----:B------:R-:W-:Y:S02]  /*0470*/  FSEL R8, R3, RZ, P1 ;  /* 0x000000ff03087208 */ /* 0x000fe40000800000 */
[----:B------:R-:W-:Y:S01]  /*0480*/  FSEL R9, R4, RZ, P2 ;  /* 0x000000ff04097208 */ /* 0x000fe20001000000 */
[----:B------:R-:W0:Y:S04]  /*0490*/  LDC.64 R2, c[0x0][0x240] ;  /* 0x00009000ff027b82 */ /* 0x000e280000000a00 */
[----:B------:R-:W-:Y:S01]  /*04a0*/  STS.64 [R19], R8 ;  /* 0x0000000813007388 */ /* 0x000fe20000000a00 */
[----:B------:R-:W-:-:S04]  /*04b0*/  LOP3.LUT R5, R0, 0x7f, RZ, 0xc0, !PT ;  /* 0x0000007f00057812 */ /* 0x000fc800078ec0ff */
[----:B------:R-:W-:Y:S01]  /*04c0*/  LEA R6, R5, UR4, 0x2 ;  /* 0x0000000405067c11 */ /* 0x000fe2000f8e10ff */
[----:B------:R-:W-:Y:S01]  /*04d0*/  BAR.SYNC.DEFER_BLOCKING 0x0 ;  /* 0x0000000000007b1d */ /* 0x000fe20000010000 */
[----:B------:R-:W-:-:S04]  /*04e0*/  SHF.R.S32.HI R7, RZ, 0x1f, R20 ;  /* 0x0000001fff077819 */ /* 0x000fc80000011414 */
[----:B------:R-:W-:-:S05]  /*04f0*/  LEA.HI R7, R7, R20, RZ, 0x4 ;  /* 0x0000001407077211 */ /* 0x000fca00078f20ff */
[C---:B------:R-:W-:Y:S01]  /*0500*/  IMAD.SHL.U32 R0, R7.reuse, 0x100, RZ ;  /* 0x0000010007007824 */ /* 0x040fe200078e00ff */
[----:B------:R-:W1:Y:S01]  /*0510*/  LDS R11, [R6] ;  /* 0x00000000060b7984 */ /* 0x000e620000000800 */
[----:B------:R-:W-:-:S03]  /*0520*/  LOP3.LUT R7, R7, 0xfffffff0, RZ, 0xc0, !PT ;  /* 0xfffffff007077812 */ /* 0x000fc600078ec0ff */
[----:B------:R-:W-:Y:S02]  /*0530*/  LOP3.LUT R0, R0, 0xfffff000, RZ, 0xc0, !PT ;  /* 0xfffff00000007812 */ /* 0x000fe400078ec0ff */
[----:B------:R-:W-:Y:S02]  /*0540*/  PRMT R5, R5, 0x6540, R18 ;  /* 0x0000654005057816 */ /* 0x000fe40000000012 */
[----:B------:R-:W-:Y:S02]  /*0550*/  IADD3 R7, R0, R20, -R7 ;  /* 0x0000001400077210 */ /* 0x000fe40007ffe807 */
[C---:B------:R-:W-:Y:S02]  /*0560*/  LOP3.LUT R0, R5.reuse, 0x80, RZ, 0xfc, !PT ;  /* 0x0000008005007812 */ /* 0x040fe400078efcff */
[C---:B------:R-:W-:Y:S02]  /*0570*/  ISETP.LT.AND P1, PT, R5.reuse, 0x100, !P0 ;  /* 0x000001000500780c */ /* 0x040fe40004721270 */
[----:B------:R-:W-:Y:S01]  /*0580*/  ISETP.LT.AND P0, PT, R0, 0x100, !P0 ;  /* 0x000001000000780c */ /* 0x000fe20004701270 */
[----:B------:R-:W-:-:S04]  /*0590*/  IMAD R5, R5, 0x10, R7 ;  /* 0x0000001005057824 */ /* 0x000fc800078e0207 */
[----:B0-----:R-:W-:-:S06]  /*05a0*/  IMAD.WIDE R4, R5, 0x4, R2 ;  /* 0x0000000405047825 */ /* 0x001fcc00078e0202 */
[----:B-1----:R0:W-:Y:S02]  /*05b0*/  @P1 STG.E desc[UR6][R4.64], R11 ;  /* 0x0000000b04001986 */ /* 0x0021e4000c101906 */
[----:B0-----:R-:W-:Y:S05]  /*05c0*/  @!P0 EXIT ;  /* 0x000000000000894d */ /* 0x001fea0003800000 */
[----:B0-----:R-:W0:Y:S01]  /*05d0*/  LDS R5, [R6+0x200] ;  /* 0x0002000006057984 */ /* 0x001e220000000800 */
[----:B------:R-:W-:-:S04]  /*05e0*/  IMAD R7, R0, 0x10, R7 ;  /* 0x0000001000077824 */ /* 0x000fc800078e0207 */
[----:B------:R-:W-:-:S05]  /*05f0*/  IMAD.WIDE R2, R7, 0x4, R2 ;  /* 0x0000000407027825 */ /* 0x000fca00078e0202 */
[----:B0-----:R-:W-:Y:S01]  /*0600*/  STG.E desc[UR6][R2.64], R5 ;  /* 0x0000000502007986 */ /* 0x001fe2000c101906 */
[----:B------:R-:W-:Y:S05]  /*0610*/  EXIT ;  /* 0x000000000000794d */ /* 0x000fea0003800000 */
.L_x_0:
[----:B------:R-:W-:-:S00]  /*0620*/  BRA `(.L_x_0) ;  /* 0xfffffffc00fc7947 */ /* 0x000fc0000383ffff */
[----:B------:R-:W-:-:S00]  /*0630*/  NOP ;  /* 0x0000000000007918 */ /* 0x000fc00000000000 */
        /* <DEDUP_REMOVED lines=12> */
.L_x_1:


//--------------------- .nv.global.init           --------------------------
	.section	.nv.global.init,"aw",@progbits
.nv.global.init:
	.type		_$_str,@object
	.size		_$_str,(_$_str_$_2 - _$_str)
_$_str:
        /*0000*/ 	.byte	0x5f, 0x5f, 0x43, 0x55, 0x44, 0x41, 0x5f, 0x46, 0x54, 0x5a, 0x00
	.type		_$_str_$_2,@object
	.size		_$_str_$_2,(.L_1 - _$_str_$_2)
_$_str_$_2:
        /*000b*/ 	.byte	0x5f, 0x5f, 0x43, 0x55, 0x44, 0x41, 0x5f, 0x50, 0x52, 0x45, 0x43, 0x5f, 0x53, 0x51, 0x52, 0x54
        /*001b*/ 	.byte	0x00
.L_1:


//--------------------- .nv.shared.triton_poi_fused__native_batch_norm_legit_no_training_add_relu_16 --------------------------
	.section	.nv.shared.triton_poi_fused__native_batch_norm_legit_no_training_add_relu_16,"aw",@nobits
	.sectionflags	@""
	.align	16
	.zero		1024


//--------------------- .nv.constant0.triton_poi_fused__native_batch_norm_legit_no_training_add_relu_16 --------------------------
	.section	.nv.constant0.triton_poi_fused__native_batch_norm_legit_no_training_add_relu_16,"a",@progbits
	.sectionflags	@""
	.align	4
.nv.constant0.triton_poi_fused__native_batch_norm_legit_no_training_add_relu_16:
	.zero		592
